//
// Generated by NVIDIA NVVM Compiler
//
// Compiler Build ID: CL-36424714
// Cuda compilation tools, release 13.0, V13.0.88
// Based on NVVM 20.0.0
//

.version 9.0
.target sm_100
.address_size 64

	// .globl	_Z7kernel1PKdPd

.visible .entry _Z7kernel1PKdPd(
	.param .u64 .ptr .align 1 _Z7kernel1PKdPd_param_0,
	.param .u64 .ptr .align 1 _Z7kernel1PKdPd_param_1
)
{
	.reg .pred 	%p<12>;
	.reg .b32 	%r<19>;
	.reg .b64 	%rd<8>;
	.reg .b64 	%fd<13>;

	ld.param.u64 	%rd1, [_Z7kernel1PKdPd_param_0];
	ld.param.u64 	%rd2, [_Z7kernel1PKdPd_param_1];
	mov.u32 	%r4, %ctaid.x;
	mov.u32 	%r5, %ntid.x;
	mov.u32 	%r6, %tid.x;
	mad.lo.s32 	%r1, %r4, %r5, %r6;
	mov.u32 	%r7, %ctaid.y;
	mov.u32 	%r8, %ntid.y;
	mov.u32 	%r9, %tid.y;
	mad.lo.s32 	%r10, %r7, %r8, %r9;
	mov.u32 	%r11, %ctaid.z;
	mov.u32 	%r12, %ntid.z;
	mov.u32 	%r13, %tid.z;
	mad.lo.s32 	%r14, %r11, %r12, %r13;
	setp.eq.s32 	%p1, %r1, 0;
	setp.eq.s32 	%p2, %r10, 0;
	or.pred  	%p3, %p1, %p2;
	setp.eq.s32 	%p4, %r14, 0;
	or.pred  	%p5, %p3, %p4;
	setp.gt.u32 	%p6, %r1, 254;
	or.pred  	%p7, %p6, %p5;
	setp.gt.u32 	%p8, %r10, 254;
	or.pred  	%p9, %p7, %p8;
	setp.gt.u32 	%p10, %r14, 254;
	or.pred  	%p11, %p9, %p10;
	@%p11 bra 	$L__BB0_2;
	cvta.to.global.u64 	%rd3, %rd1;
	cvta.to.global.u64 	%rd4, %rd2;
	shl.b32 	%r15, %r10, 8;
	shl.b32 	%r16, %r14, 16;
	add.s32 	%r17, %r1, %r15;
	add.s32 	%r18, %r17, %r16;
	mul.wide.u32 	%rd5, %r18, 8;
	add.s64 	%rd6, %rd3, %rd5;
	ld.global.f64 	%fd1, [%rd6+-8];
	ld.global.f64 	%fd2, [%rd6+8];
	add.f64 	%fd3, %fd1, %fd2;
	ld.global.f64 	%fd4, [%rd6+-2048];
	add.f64 	%fd5, %fd3, %fd4;
	ld.global.f64 	%fd6, [%rd6+2048];
	add.f64 	%fd7, %fd5, %fd6;
	ld.global.f64 	%fd8, [%rd6+-524288];
	add.f64 	%fd9, %fd7, %fd8;
	ld.global.f64 	%fd10, [%rd6+524288];
	add.f64 	%fd11, %fd9, %fd10;
	mul.f64 	%fd12, %fd11, 0d3FE999999999999A;
	add.s64 	%rd7, %rd4, %rd5;
	st.global.f64 	[%rd7], %fd12;
$L__BB0_2:
	ret;

}


// ===== COMPILED SASS (sm_100) =====

	.target	sm_100

	.elftype	@"ET_EXEC"


//--------------------- .note.nv.tkinfo           --------------------------
	.section	.note.nv.tkinfo,"",@"SHT_NOTE"
	.sectionflags	@"SHF_NOTE_NV_TKINFO"
	.tkinfo
        /*0018*/ 	.word	0x00000002
        /*0030*/ 	.string	""
        /*0030*/ 	.string	"ptxas"
        /*0030*/ 	.string	"Cuda compilation tools, release 13.0, V13.0.88"
        /*0030*/ 	.string	"Build cuda_13.0.r13.0/compiler.36424714_0"
        /*0030*/ 	.string	"-arch sm_100 -m 64 "



//--------------------- .note.nv.cuinfo           --------------------------
	.section	.note.nv.cuinfo,"",@"SHT_NOTE"
	.sectionflags	@"SHF_NOTE_NV_CUINFO"
        /*0018*/ 	.short	0x0002
        /*001a*/ 	.short	0x0064
        /*001c*/ 	.short	0x0082
	.zero		2


//--------------------- .nv.info                  --------------------------
	.section	.nv.info,"",@"SHT_CUDA_INFO"
	.align	4


	//----- nvinfo : EIATTR_REGCOUNT
	.align		4
        /*0000*/ 	.byte	0x04, 0x2f
        /*0002*/ 	.short	(.L_1 - .L_0)
	.align		4
.L_0:
        /*0004*/ 	.word	index@(_Z7kernel1PKdPd)
        /*0008*/ 	.word	0x00000012


	//----- nvinfo : EIATTR_FRAME_SIZE
	.align		4
.L_1:
        /*000c*/ 	.byte	0x04, 0x11
        /*000e*/ 	.short	(.L_3 - .L_2)
	.align		4
.L_2:
        /*0010*/ 	.word	index@(_Z7kernel1PKdPd)
        /*0014*/ 	.word	0x00000000


	//----- nvinfo : EIATTR_MIN_STACK_SIZE
	.align		4
.L_3:
        /*0018*/ 	.byte	0x04, 0x12
        /*001a*/ 	.short	(.L_5 - .L_4)
	.align		4
.L_4:
        /*001c*/ 	.word	index@(_Z7kernel1PKdPd)
        /*0020*/ 	.word	0x00000000
.L_5:


//--------------------- .nv.compat                --------------------------
	.section	.nv.compat,"",@"SHT_CUDA_COMPAT_INFO"
	.align	4
        /*0000*/ 	.byte	0x02, 0x09, 0x00, 0x00, 0x02, 0x02, 0x01, 0x00, 0x02, 0x05, 0x05, 0x00, 0x03, 0x07, 0x01, 0x01
        /*0010*/ 	.byte	0x02, 0x03, 0x00, 0x00, 0x02, 0x06, 0x01, 0x00, 0x04, 0x0b, 0x08, 0x00, 0x01, 0x00, 0x00, 0x00
        /*0020*/ 	.byte	0x00, 0x00, 0x00, 0x00


//--------------------- .nv.info._Z7kernel1PKdPd  --------------------------
	.section	.nv.info._Z7kernel1PKdPd,"",@"SHT_CUDA_INFO"
	.sectionflags	@""
	.align	4


	//----- nvinfo : EIATTR_CUDA_API_VERSION
	.align		4
        /*0000*/ 	.byte	0x04, 0x37
        /*0002*/ 	.short	(.L_7 - .L_6)
.L_6:
        /*0004*/ 	.word	0x00000082


	//----- nvinfo : EIATTR_KPARAM_INFO
	.align		4
.L_7:
        /*0008*/ 	.byte	0x04, 0x17
        /*000a*/ 	.short	(.L_9 - .L_8)
.L_8:
        /*000c*/ 	.word	0x00000000
        /*0010*/ 	.short	0x0001
        /*0012*/ 	.short	0x0008
        /*0014*/ 	.byte	0x00, 0xf5, 0x21, 0x00


	//----- nvinfo : EIATTR_KPARAM_INFO
	.align		4
.L_9:
        /*0018*/ 	.byte	0x04, 0x17
        /*001a*/ 	.short	(.L_11 - .L_10)
.L_10:
        /*001c*/ 	.word	0x00000000
        /*0020*/ 	.short	0x0000
        /*0022*/ 	.short	0x0000
        /*0024*/ 	.byte	0x00, 0xf5, 0x21, 0x00


	//----- nvinfo : EIATTR_SPARSE_MMA_MASK
	.align		4
.L_11:
        /*0028*/ 	.byte	0x03, 0x50
        /*002a*/ 	.short	0x0000


	//----- nvinfo : EIATTR_MAXREG_COUNT
	.align		4
        /*002c*/ 	.byte	0x03, 0x1b
        /*002e*/ 	.short	0x00ff


	//----- nvinfo : EIATTR_MERCURY_ISA_VERSION
	.align		4
        /*0030*/ 	.byte	0x03, 0x5f
        /*0032*/ 	.short	0x0101


	//----- nvinfo : EIATTR_VRC_CTA_INIT_COUNT
	.align		4
        /*0034*/ 	.byte	0x02, 0x4a
	.zero		1
	.zero		1


	//----- nvinfo : EIATTR_EXIT_INSTR_OFFSETS
	.align		4
        /*0038*/ 	.byte	0x04, 0x1c
        /*003a*/ 	.short	(.L_13 - .L_12)


	//   ....[0]....
.L_12:
        /*003c*/ 	.word	0x00000130


	//   ....[1]....
        /*0040*/ 	.word	0x000002a0


	//----- nvinfo : EIATTR_CBANK_PARAM_SIZE
	.align		4
.L_13:
        /*0044*/ 	.byte	0x03, 0x19
        /*0046*/ 	.short	0x0010


	//----- nvinfo : EIATTR_PARAM_CBANK
	.align		4
        /*0048*/ 	.byte	0x04, 0x0a
        /*004a*/ 	.short	(.L_15 - .L_14)
	.align		4
.L_14:
        /*004c*/ 	.word	index@(.nv.constant0._Z7kernel1PKdPd)
        /*0050*/ 	.short	0x0380
        /*0052*/ 	.short	0x0010


	//----- nvinfo : EIATTR_SW_WAR
	.align		4
.L_15:
        /*0054*/ 	.byte	0x04, 0x36
        /*0056*/ 	.short	(.L_17 - .L_16)
.L_16:
        /*0058*/ 	.word	0x00000008
.L_17:


//--------------------- .nv.callgraph             --------------------------
	.section	.nv.callgraph,"",@"SHT_CUDA_CALLGRAPH"
	.align	4
	.sectionentsize	8
	.align		4
        /*0000*/ 	.word	0x00000000
	.align		4
        /*0004*/ 	.word	0xffffffff
	.align		4
        /*0008*/ 	.word	0x00000000
	.align		4
        /*000c*/ 	.word	0xfffffffe
	.align		4
        /*0010*/ 	.word	0x00000000
	.align		4
        /*0014*/ 	.word	0xfffffffd
	.align		4
        /*0018*/ 	.word	0x00000000
	.align		4
        /*001c*/ 	.word	0xfffffffc


//--------------------- .text._Z7kernel1PKdPd     --------------------------
	.section	.text._Z7kernel1PKdPd,"ax",@progbits
	.align	128
        .global         _Z7kernel1PKdPd
        .type           _Z7kernel1PKdPd,@function
        .size           _Z7kernel1PKdPd,(.L_x_1 - _Z7kernel1PKdPd)
        .other          _Z7kernel1PKdPd,@"STO_CUDA_ENTRY STV_DEFAULT"
_Z7kernel1PKdPd:
.text._Z7kernel1PKdPd:
[----:B------:R-:W-:Y:S01]  /*0000*/  LDC R1, c[0x0][0x37c] ;  /* 0x0000df00ff017b82 */ /* 0x000fe20000000800 */
[----:B------:R-:W0:Y:S07]  /*0010*/  S2R R2, SR_TID.Y ;  /* 0x0000000000027919 */ /* 0x000e2e0000002200 */
[----:B------:R-:W1:Y:S01]  /*0020*/  LDC R0, c[0x0][0x360] ;  /* 0x0000d800ff007b82 */ /* 0x000e620000000800 */
[----:B------:R-:W1:Y:S01]  /*0030*/  S2R R3, SR_TID.X ;  /* 0x0000000000037919 */ /* 0x000e620000002100 */
[----:B------:R-:W2:Y:S06]  /*0040*/  S2R R7, SR_TID.Z ;  /* 0x0000000000077919 */ /* 0x000eac0000002300 */
[----:B------:R-:W0:Y:S08]  /*0050*/  S2UR UR5, SR_CTAID.Y ;  /* 0x00000000000579c3 */ /* 0x000e300000002600 */
[----:B------:R-:W0:Y:S08]  /*0060*/  LDC R5, c[0x0][0x364] ;  /* 0x0000d900ff057b82 */ /* 0x000e300000000800 */
[----:B------:R-:W1:Y:S08]  /*0070*/  S2UR UR4, SR_CTAID.X ;  /* 0x00000000000479c3 */ /* 0x000e700000002500 */
[----:B------:R-:W2:Y:S08]  /*0080*/  S2UR UR6, SR_CTAID.Z ;  /* 0x00000000000679c3 */ /* 0x000eb00000002700 */
[----:B------:R-:W2:Y:S01]  /*0090*/  LDC R4, c[0x0][0x368] ;  /* 0x0000da00ff047b82 */ /* 0x000ea20000000800 */
[----:B0-----:R-:W-:-:S05]  /*00a0*/  IMAD R5, R5, UR5, R2 ;  /* 0x0000000505057c24 */ /* 0x001fca000f8e0202 */
[----:B------:R-:W-:Y:S01]  /*00b0*/  ISETP.NE.AND P0, PT, R5, RZ, PT ;  /* 0x000000ff0500720c */ /* 0x000fe20003f05270 */
[----:B-1----:R-:W-:-:S05]  /*00c0*/  IMAD R0, R0, UR4, R3 ;  /* 0x0000000400007c24 */ /* 0x002fca000f8e0203 */
[----:B------:R-:W-:Y:S01]  /*00d0*/  ISETP.EQ.OR P0, PT, R0, RZ, !P0 ;  /* 0x000000ff0000720c */ /* 0x000fe20004702670 */
[----:B--2---:R-:W-:-:S05]  /*00e0*/  IMAD R4, R4, UR6, R7 ;  /* 0x0000000604047c24 */ /* 0x004fca000f8e0207 */
[----:B------:R-:W-:-:S04]  /*00f0*/  ISETP.EQ.OR P0, PT, R4, RZ, P0 ;  /* 0x000000ff0400720c */ /* 0x000fc80000702670 */
[----:B------:R-:W-:-:S04]  /*0100*/  ISETP.GT.U32.OR P0, PT, R0, 0xfe, P0 ;  /* 0x000000fe0000780c */ /* 0x000fc80000704470 */
[----:B------:R-:W-:-:S04]  /*0110*/  ISETP.GT.U32.OR P0, PT, R5, 0xfe, P0 ;  /* 0x000000fe0500780c */ /* 0x000fc80000704470 */
[----:B------:R-:W-:-:S13]  /*0120*/  ISETP.GT.U32.OR P0, PT, R4, 0xfe, P0 ;  /* 0x000000fe0400780c */ /* 0x000fda0000704470 */
[----:B------:R-:W-:Y:S05]  /*0130*/  @P0 EXIT ;  /* 0x000000000000094d */ /* 0x000fea0003800000 */
[----:B------:R-:W0:Y:S01]  /*0140*/  LDC.64 R2, c[0x0][0x380] ;  /* 0x0000e000ff027b82 */ /* 0x000e220000000a00 */
[----:B------:R-:W1:Y:S01]  /*0150*/  LDCU.64 UR4, c[0x0][0x358] ;  /* 0x00006b00ff0477ac */ /* 0x000e620008000a00 */
[----:B------:R-:W-:-:S05]  /*0160*/  IMAD R5, R5, 0x100, R0 ;  /* 0x0000010005057824 */ /* 0x000fca00078e0200 */
[----:B------:R-:W-:-:S05]  /*0170*/  LEA R0, R4, R5, 0x10 ;  /* 0x0000000504007211 */ /* 0x000fca00078e80ff */
[----:B0-----:R-:W-:-:S05]  /*0180*/  IMAD.WIDE.U32 R2, R0, 0x8, R2 ;  /* 0x0000000800027825 */ /* 0x001fca00078e0002 */
[----:B-1----:R-:W2:Y:S04]  /*0190*/  LDG.E.64 R4, desc[UR4][R2.64+-0x8] ;  /* 0xfffff80402047981 */ /* 0x002ea8000c1e1b00 */
[----:B------:R-:W2:Y:S04]  /*01a0*/  LDG.E.64 R6, desc[UR4][R2.64+0x8] ;  /* 0x0000080402067981 */ /* 0x000ea8000c1e1b00 */
[----:B------:R-:W3:Y:S04]  /*01b0*/  LDG.E.64 R8, desc[UR4][R2.64+-0x800] ;  /* 0xfff8000402087981 */ /* 0x000ee8000c1e1b00 */
[----:B------:R-:W4:Y:S04]  /*01c0*/  LDG.E.64 R10, desc[UR4][R2.64+0x800] ;  /* 0x00080004020a7981 */ /* 0x000f28000c1e1b00 */
[----:B------:R-:W5:Y:S04]  /*01d0*/  LDG.E.64 R12, desc[UR4][R2.64+-0x80000] ;  /* 0xf8000004020c7981 */ /* 0x000f68000c1e1b00 */
[----:B------:R-:W5:Y:S01]  /*01e0*/  LDG.E.64 R14, desc[UR4][R2.64+0x80000] ;  /* 0x08000004020e7981 */ /* 0x000f62000c1e1b00 */
[----:B------:R-:W-:Y:S01]  /*01f0*/  UMOV UR6, 0x9999999a ;  /* 0x9999999a00067882 */ /* 0x000fe20000000000 */
[----:B------:R-:W-:Y:S01]  /*0200*/  UMOV UR7, 0x3fe99999 ;  /* 0x3fe9999900077882 */ /* 0x000fe20000000000 */
[----:B--2---:R-:W-:Y:S01]  /*0210*/  DADD R4, R4, R6 ;  /* 0x0000000004047229 */ /* 0x004fe20000000006 */
[----:B------:R-:W0:Y:S07]  /*0220*/  LDC.64 R6, c[0x0][0x388] ;  /* 0x0000e200ff067b82 */ /* 0x000e2e0000000a00 */
[----:B---3--:R-:W-:-:S08]  /*0230*/  DADD R4, R4, R8 ;  /* 0x0000000004047229 */ /* 0x008fd00000000008 */
[----:B----4-:R-:W-:-:S08]  /*0240*/  DADD R4, R4, R10 ;  /* 0x0000000004047229 */ /* 0x010fd0000000000a */
[----:B-----5:R-:W-:Y:S01]  /*0250*/  DADD R4, R4, R12 ;  /* 0x0000000004047229 */ /* 0x020fe2000000000c */
[----:B0-----:R-:W-:-:S07]  /*0260*/  IMAD.WIDE.U32 R6, R0, 0x8, R6 ;  /* 0x0000000800067825 */ /* 0x001fce00078e0006 */
[----:B------:R-:W-:-:S08]  /*0270*/  DADD R4, R4, R14 ;  /* 0x0000000004047229 */ /* 0x000fd0000000000e */
[----:B------:R-:W-:-:S07]  /*0280*/  DMUL R4, R4, UR6 ;  /* 0x0000000604047c28 */ /* 0x000fce0008000000 */
[----:B------:R-:W-:Y:S01]  /*0290*/  STG.E.64 desc[UR4][R6.64], R4 ;  /* 0x0000000406007986 */ /* 0x000fe2000c101b04 */
[----:B------:R-:W-:Y:S05]  /*02a0*/  EXIT ;  /* 0x000000000000794d */ /* 0x000fea0003800000 */
.L_x_0:
[----:B------:R-:W-:-:S00]  /*02b0*/  BRA `(.L_x_0) ;  /* 0xfffffffc00fc7947 */ /* 0x000fc0000383ffff */
[----:B------:R-:W-:-:S00]  /*02c0*/  NOP ;  /* 0x0000000000007918 */ /* 0x000fc00000000000 */
        /* <DEDUP_REMOVED lines=11> */
.L_x_1:


//--------------------- .nv.shared.reserved.0     --------------------------
	.section	.nv.shared.reserved.0,"aw",@nobits
	.weak		__nv_reservedSMEM_offset_0_alias
	.size		__nv_reservedSMEM_offset_0_alias, 0, 64
	.other		__nv_reservedSMEM_offset_0_alias,@"STO_CUDA_RESERVED_SHARED STV_DEFAULT"
__nv_reservedSMEM_offset_0_alias:
	.zero		0
	.zero		64


//--------------------- .nv.constant0._Z7kernel1PKdPd --------------------------
	.section	.nv.constant0._Z7kernel1PKdPd,"a",@progbits
	.sectionflags	@""
	.align	4
.nv.constant0._Z7kernel1PKdPd:
	.zero		912


//--------------------- SYMBOLS --------------------------

	.type		.nv.reservedSmem.offset0,@object
	.size		.nv.reservedSmem.offset0,0x4
